//
// Generated by NVIDIA NVVM Compiler
//
// Compiler Build ID: CL-36424714
// Cuda compilation tools, release 13.0, V13.0.88
// Based on NVVM 20.0.0
//

.version 9.0
.target sm_100
.address_size 64

	// .globl	_Z6vecAddPiS_S_

.visible .entry _Z6vecAddPiS_S_(
	.param .u64 .ptr .align 1 _Z6vecAddPiS_S__param_0,
	.param .u64 .ptr .align 1 _Z6vecAddPiS_S__param_1,
	.param .u64 .ptr .align 1 _Z6vecAddPiS_S__param_2
)
{
	.reg .pred 	%p<2>;
	.reg .b32 	%r<8>;
	.reg .b64 	%rd<11>;

	ld.param.u64 	%rd1, [_Z6vecAddPiS_S__param_0];
	ld.param.u64 	%rd2, [_Z6vecAddPiS_S__param_1];
	ld.param.u64 	%rd3, [_Z6vecAddPiS_S__param_2];
	mov.u32 	%r2, %ctaid.x;
	mov.u32 	%r3, %ntid.x;
	mov.u32 	%r4, %tid.x;
	mad.lo.s32 	%r1, %r2, %r3, %r4;
	setp.gt.s32 	%p1, %r1, 65534;
	@%p1 bra 	$L__BB0_2;
	cvta.to.global.u64 	%rd4, %rd1;
	cvta.to.global.u64 	%rd5, %rd2;
	cvta.to.global.u64 	%rd6, %rd3;
	mul.wide.s32 	%rd7, %r1, 4;
	add.s64 	%rd8, %rd4, %rd7;
	ld.global.u32 	%r5, [%rd8];
	add.s64 	%rd9, %rd5, %rd7;
	ld.global.u32 	%r6, [%rd9];
	add.s32 	%r7, %r6, %r5;
	add.s64 	%rd10, %rd6, %rd7;
	st.global.u32 	[%rd10], %r7;
$L__BB0_2:
	ret;

}


// ===== COMPILED SASS (sm_100) =====

	.target	sm_100

	.elftype	@"ET_EXEC"


//--------------------- .note.nv.tkinfo           --------------------------
	.section	.note.nv.tkinfo,"",@"SHT_NOTE"
	.sectionflags	@"SHF_NOTE_NV_TKINFO"
	.tkinfo
        /*0018*/ 	.word	0x00000002
        /*0030*/ 	.string	""
        /*0030*/ 	.string	"ptxas"
        /*0030*/ 	.string	"Cuda compilation tools, release 13.0, V13.0.88"
        /*0030*/ 	.string	"Build cuda_13.0.r13.0/compiler.36424714_0"
        /*0030*/ 	.string	"-arch sm_100 -m 64 "



//--------------------- .note.nv.cuinfo           --------------------------
	.section	.note.nv.cuinfo,"",@"SHT_NOTE"
	.sectionflags	@"SHF_NOTE_NV_CUINFO"
        /*0018*/ 	.short	0x0002
        /*001a*/ 	.short	0x0064
        /*001c*/ 	.short	0x0082
	.zero		2


//--------------------- .nv.info                  --------------------------
	.section	.nv.info,"",@"SHT_CUDA_INFO"
	.align	4


	//----- nvinfo : EIATTR_REGCOUNT
	.align		4
        /*0000*/ 	.byte	0x04, 0x2f
        /*0002*/ 	.short	(.L_1 - .L_0)
	.align		4
.L_0:
        /*0004*/ 	.word	index@(_Z6vecAddPiS_S_)
        /*0008*/ 	.word	0x0000000c


	//----- nvinfo : EIATTR_FRAME_SIZE
	.align		4
.L_1:
        /*000c*/ 	.byte	0x04, 0x11
        /*000e*/ 	.short	(.L_3 - .L_2)
	.align		4
.L_2:
        /*0010*/ 	.word	index@(_Z6vecAddPiS_S_)
        /*0014*/ 	.word	0x00000000


	//----- nvinfo : EIATTR_MIN_STACK_SIZE
	.align		4
.L_3:
        /*0018*/ 	.byte	0x04, 0x12
        /*001a*/ 	.short	(.L_5 - .L_4)
	.align		4
.L_4:
        /*001c*/ 	.word	index@(_Z6vecAddPiS_S_)
        /*0020*/ 	.word	0x00000000
.L_5:


//--------------------- .nv.compat                --------------------------
	.section	.nv.compat,"",@"SHT_CUDA_COMPAT_INFO"
	.align	4
        /*0000*/ 	.byte	0x02, 0x09, 0x00, 0x00, 0x02, 0x02, 0x01, 0x00, 0x02, 0x05, 0x05, 0x00, 0x03, 0x07, 0x01, 0x01
        /*0010*/ 	.byte	0x02, 0x03, 0x00, 0x00, 0x02, 0x06, 0x01, 0x00, 0x04, 0x0b, 0x08, 0x00, 0x09, 0x00, 0x00, 0x00
        /*0020*/ 	.byte	0x00, 0x00, 0x00, 0x00


//--------------------- .nv.info._Z6vecAddPiS_S_  --------------------------
	.section	.nv.info._Z6vecAddPiS_S_,"",@"SHT_CUDA_INFO"
	.sectionflags	@""
	.align	4


	//----- nvinfo : EIATTR_CUDA_API_VERSION
	.align		4
        /*0000*/ 	.byte	0x04, 0x37
        /*0002*/ 	.short	(.L_7 - .L_6)
.L_6:
        /*0004*/ 	.word	0x00000082


	//----- nvinfo : EIATTR_KPARAM_INFO
	.align		4
.L_7:
        /*0008*/ 	.byte	0x04, 0x17
        /*000a*/ 	.short	(.L_9 - .L_8)
.L_8:
        /*000c*/ 	.word	0x00000000
        /*0010*/ 	.short	0x0002
        /*0012*/ 	.short	0x0010
        /*0014*/ 	.byte	0x00, 0xf5, 0x21, 0x00


	//----- nvinfo : EIATTR_KPARAM_INFO
	.align		4
.L_9:
        /*0018*/ 	.byte	0x04, 0x17
        /*001a*/ 	.short	(.L_11 - .L_10)
.L_10:
        /*001c*/ 	.word	0x00000000
        /*0020*/ 	.short	0x0001
        /*0022*/ 	.short	0x0008
        /*0024*/ 	.byte	0x00, 0xf5, 0x21, 0x00


	//----- nvinfo : EIATTR_KPARAM_INFO
	.align		4
.L_11:
        /*0028*/ 	.byte	0x04, 0x17
        /*002a*/ 	.short	(.L_13 - .L_12)
.L_12:
        /*002c*/ 	.word	0x00000000
        /*0030*/ 	.short	0x0000
        /*0032*/ 	.short	0x0000
        /*0034*/ 	.byte	0x00, 0xf5, 0x21, 0x00


	//----- nvinfo : EIATTR_SPARSE_MMA_MASK
	.align		4
.L_13:
        /*0038*/ 	.byte	0x03, 0x50
        /*003a*/ 	.short	0x0000


	//----- nvinfo : EIATTR_MAXREG_COUNT
	.align		4
        /*003c*/ 	.byte	0x03, 0x1b
        /*003e*/ 	.short	0x00ff


	//----- nvinfo : EIATTR_MERCURY_ISA_VERSION
	.align		4
        /*0040*/ 	.byte	0x03, 0x5f
        /*0042*/ 	.short	0x0101


	//----- nvinfo : EIATTR_VRC_CTA_INIT_COUNT
	.align		4
        /*0044*/ 	.byte	0x02, 0x4a
	.zero		1
	.zero		1


	//----- nvinfo : EIATTR_EXIT_INSTR_OFFSETS
	.align		4
        /*0048*/ 	.byte	0x04, 0x1c
        /*004a*/ 	.short	(.L_15 - .L_14)


	//   ....[0]....
.L_14:
        /*004c*/ 	.word	0x00000060


	//   ....[1]....
        /*0050*/ 	.word	0x00000120


	//----- nvinfo : EIATTR_CBANK_PARAM_SIZE
	.align		4
.L_15:
        /*0054*/ 	.byte	0x03, 0x19
        /*0056*/ 	.short	0x0018


	//----- nvinfo : EIATTR_PARAM_CBANK
	.align		4
        /*0058*/ 	.byte	0x04, 0x0a
        /*005a*/ 	.short	(.L_17 - .L_16)
	.align		4
.L_16:
        /*005c*/ 	.word	index@(.nv.constant0._Z6vecAddPiS_S_)
        /*0060*/ 	.short	0x0380
        /*0062*/ 	.short	0x0018


	//----- nvinfo : EIATTR_SW_WAR
	.align		4
.L_17:
        /*0064*/ 	.byte	0x04, 0x36
        /*0066*/ 	.short	(.L_19 - .L_18)
.L_18:
        /*0068*/ 	.word	0x00000008
.L_19:


//--------------------- .nv.callgraph             --------------------------
	.section	.nv.callgraph,"",@"SHT_CUDA_CALLGRAPH"
	.align	4
	.sectionentsize	8
	.align		4
        /*0000*/ 	.word	0x00000000
	.align		4
        /*0004*/ 	.word	0xffffffff
	.align		4
        /*0008*/ 	.word	0x00000000
	.align		4
        /*000c*/ 	.word	0xfffffffe
	.align		4
        /*0010*/ 	.word	0x00000000
	.align		4
        /*0014*/ 	.word	0xfffffffd
	.align		4
        /*0018*/ 	.word	0x00000000
	.align		4
        /*001c*/ 	.word	0xfffffffc


//--------------------- .text._Z6vecAddPiS_S_     --------------------------
	.section	.text._Z6vecAddPiS_S_,"ax",@progbits
	.align	128
        .global         _Z6vecAddPiS_S_
        .type           _Z6vecAddPiS_S_,@function
        .size           _Z6vecAddPiS_S_,(.L_x_1 - _Z6vecAddPiS_S_)
        .other          _Z6vecAddPiS_S_,@"STO_CUDA_ENTRY STV_DEFAULT"
_Z6vecAddPiS_S_:
.text._Z6vecAddPiS_S_:
[----:B------:R-:W-:Y:S01]  /*0000*/  LDC R1, c[0x0][0x37c] ;  /* 0x0000df00ff017b82 */ /* 0x000fe20000000800 */
[----:B------:R-:W0:Y:S07]  /*0010*/  S2R R0, SR_TID.X ;  /* 0x0000000000007919 */ /* 0x000e2e0000002100 */
[----:B------:R-:W0:Y:S08]  /*0020*/  S2UR UR4, SR_CTAID.X ;  /* 0x00000000000479c3 */ /* 0x000e300000002500 */
[----:B------:R-:W0:Y:S02]  /*0030*/  LDC R9, c[0x0][0x360] ;  /* 0x0000d800ff097b82 */ /* 0x000e240000000800 */
[----:B0-----:R-:W-:-:S05]  /*0040*/  IMAD R9, R9, UR4, R0 ;  /* 0x0000000409097c24 */ /* 0x001fca000f8e0200 */
[----:B------:R-:W-:-:S13]  /*0050*/  ISETP.GT.AND P0, PT, R9, 0xfffe, PT ;  /* 0x0000fffe0900780c */ /* 0x000fda0003f04270 */
[----:B------:R-:W-:Y:S05]  /*0060*/  @P0 EXIT ;  /* 0x000000000000094d */ /* 0x000fea0003800000 */
[----:B------:R-:W0:Y:S01]  /*0070*/  LDC.64 R2, c[0x0][0x380] ;  /* 0x0000e000ff027b82 */ /* 0x000e220000000a00 */
[----:B------:R-:W1:Y:S07]  /*0080*/  LDCU.64 UR4, c[0x0][0x358] ;  /* 0x00006b00ff0477ac */ /* 0x000e6e0008000a00 */
[----:B------:R-:W2:Y:S08]  /*0090*/  LDC.64 R4, c[0x0][0x388] ;  /* 0x0000e200ff047b82 */ /* 0x000eb00000000a00 */
[----:B------:R-:W3:Y:S01]  /*00a0*/  LDC.64 R6, c[0x0][0x390] ;  /* 0x0000e400ff067b82 */ /* 0x000ee20000000a00 */
[----:B0-----:R-:W-:-:S06]  /*00b0*/  IMAD.WIDE R2, R9, 0x4, R2 ;  /* 0x0000000409027825 */ /* 0x001fcc00078e0202 */
[----:B-1----:R-:W4:Y:S01]  /*00c0*/  LDG.E R2, desc[UR4][R2.64] ;  /* 0x0000000402027981 */ /* 0x002f22000c1e1900 */
[----:B--2---:R-:W-:-:S06]  /*00d0*/  IMAD.WIDE R4, R9, 0x4, R4 ;  /* 0x0000000409047825 */ /* 0x004fcc00078e0204 */
[----:B------:R-:W4:Y:S01]  /*00e0*/  LDG.E R5, desc[UR4][R4.64] ;  /* 0x0000000404057981 */ /* 0x000f22000c1e1900 */
[----:B---3--:R-:W-:Y:S01]  /*00f0*/  IMAD.WIDE R6, R9, 0x4, R6 ;  /* 0x0000000409067825 */ /* 0x008fe200078e0206 */
[----:B----4-:R-:W-:-:S05]  /*0100*/  IADD3 R9, PT, PT, R2, R5, RZ ;  /* 0x0000000502097210 */ /* 0x010fca0007ffe0ff */
[----:B------:R-:W-:Y:S01]  /*0110*/  STG.E desc[UR4][R6.64], R9 ;  /* 0x0000000906007986 */ /* 0x000fe2000c101904 */
[----:B------:R-:W-:Y:S05]  /*0120*/  EXIT ;  /* 0x000000000000794d */ /* 0x000fea0003800000 */
.L_x_0:
[----:B------:R-:W-:-:S00]  /*0130*/  BRA `(.L_x_0) ;  /* 0xfffffffc00fc7947 */ /* 0x000fc0000383ffff */
[----:B------:R-:W-:-:S00]  /*0140*/  NOP ;  /* 0x0000000000007918 */ /* 0x000fc00000000000 */
        /* <DEDUP_REMOVED lines=11> */
.L_x_1:


//--------------------- .nv.shared.reserved.0     --------------------------
	.section	.nv.shared.reserved.0,"aw",@nobits
	.weak		__nv_reservedSMEM_offset_0_alias
	.size		__nv_reservedSMEM_offset_0_alias, 0, 64
	.other		__nv_reservedSMEM_offset_0_alias,@"STO_CUDA_RESERVED_SHARED STV_DEFAULT"
__nv_reservedSMEM_offset_0_alias:
	.zero		0
	.zero		64


//--------------------- .nv.constant0._Z6vecAddPiS_S_ --------------------------
	.section	.nv.constant0._Z6vecAddPiS_S_,"a",@progbits
	.sectionflags	@""
	.align	4
.nv.constant0._Z6vecAddPiS_S_:
	.zero		920


//--------------------- SYMBOLS --------------------------

	.type		.nv.reservedSmem.offset0,@object
	.size		.nv.reservedSmem.offset0,0x4
